	.headerflags	@"EF_CUDA_TEXMODE_UNIFIED EF_CUDA_64BIT_ADDRESS EF_CUDA_ACCELERATORS EF_CUDA_SM90 EF_CUDA_VIRTUAL_SM(EF_CUDA_SM90)"
	.elftype	@"ET_EXEC"


//--------------------- .nv.info                  --------------------------
	.section	.nv.info,"",@"SHT_CUDA_INFO"
	.align	4


	//----- nvinfo : EIATTR_REGCOUNT
	.align		4
        /*0000*/ 	.byte	0x04, 0x2f
        /*0002*/ 	.short	(.L_3 - .L_2)
	.align		4
.L_2:
        /*0004*/ 	.word	index@(triton_poi_fused__native_batch_norm_legit_no_training_relu_4)
        /*0008*/ 	.word	0x00000012


	//----- nvinfo : EIATTR_MIN_STACK_SIZE
	.align		4
.L_3:
        /*000c*/ 	.byte	0x04, 0x12
        /*000e*/ 	.short	(.L_5 - .L_4)
	.align		4
.L_4:
        /*0010*/ 	.word	index@(triton_poi_fused__native_batch_norm_legit_no_training_relu_4)
        /*0014*/ 	.word	0x00000000


	//----- nvinfo : EIATTR_FRAME_SIZE
	.align		4
.L_5:
        /*0018*/ 	.byte	0x04, 0x11
        /*001a*/ 	.short	(.L_7 - .L_6)
	.align		4
.L_6:
        /*001c*/ 	.word	index@(triton_poi_fused__native_batch_norm_legit_no_training_relu_4)
        /*0020*/ 	.word	0x00000000


	//----- nvinfo : EIATTR_MIN_STACK_SIZE
	.align		4
.L_7:
        /*0024*/ 	.byte	0x04, 0x12
        /*0026*/ 	.short	(.L_9 - .L_8)
	.align		4
.L_8:
        /*0028*/ 	.word	index@(triton_poi_fused__native_batch_norm_legit_no_training_relu_4)
        /*002c*/ 	.word	0x00000000
.L_9:


//--------------------- .nv.info.triton_poi_fused__native_batch_norm_legit_no_training_relu_4 --------------------------
	.section	.nv.info.triton_poi_fused__native_batch_norm_legit_no_training_relu_4,"",@"SHT_CUDA_INFO"
	.sectionflags	@""
	.align	4


	//----- nvinfo : EIATTR_CUDA_API_VERSION
	.align		4
        /*0000*/ 	.byte	0x04, 0x37
        /*0002*/ 	.short	(.L_11 - .L_10)
.L_10:
        /*0004*/ 	.word	0x0000007c


	//----- nvinfo : EIATTR_KPARAM_INFO
	.align		4
.L_11:
        /*0008*/ 	.byte	0x04, 0x17
        /*000a*/ 	.short	(.L_13 - .L_12)
.L_12:
        /*000c*/ 	.word	0x00000000
        /*0010*/ 	.short	0x0006
        /*0012*/ 	.short	0x0030
        /*0014*/ 	.byte	0x00, 0xf0, 0x11, 0x00


	//----- nvinfo : EIATTR_KPARAM_INFO
	.align		4
.L_13:
        /*0018*/ 	.byte	0x04, 0x17
        /*001a*/ 	.short	(.L_15 - .L_14)
.L_14:
        /*001c*/ 	.word	0x00000000
        /*0020*/ 	.short	0x0005
        /*0022*/ 	.short	0x0028
        /*0024*/ 	.byte	0x00, 0xf4, 0x21, 0x00


	//----- nvinfo : EIATTR_KPARAM_INFO
	.align		4
.L_15:
        /*0028*/ 	.byte	0x04, 0x17
        /*002a*/ 	.short	(.L_17 - .L_16)
.L_16:
        /*002c*/ 	.word	0x00000000
        /*0030*/ 	.short	0x0004
        /*0032*/ 	.short	0x0020
        /*0034*/ 	.byte	0x00, 0xf4, 0x21, 0x00


	//----- nvinfo : EIATTR_KPARAM_INFO
	.align		4
.L_17:
        /*0038*/ 	.byte	0x04, 0x17
        /*003a*/ 	.short	(.L_19 - .L_18)
.L_18:
        /*003c*/ 	.word	0x00000000
        /*0040*/ 	.short	0x0003
        /*0042*/ 	.short	0x0018
        /*0044*/ 	.byte	0x00, 0xf4, 0x21, 0x00


	//----- nvinfo : EIATTR_KPARAM_INFO
	.align		4
.L_19:
        /*0048*/ 	.byte	0x04, 0x17
        /*004a*/ 	.short	(.L_21 - .L_20)
.L_20:
        /*004c*/ 	.word	0x00000000
        /*0050*/ 	.short	0x0002
        /*0052*/ 	.short	0x0010
        /*0054*/ 	.byte	0x00, 0xf4, 0x21, 0x00


	//----- nvinfo : EIATTR_KPARAM_INFO
	.align		4
.L_21:
        /*0058*/ 	.byte	0x04, 0x17
        /*005a*/ 	.short	(.L_23 - .L_22)
.L_22:
        /*005c*/ 	.word	0x00000000
        /*0060*/ 	.short	0x0001
        /*0062*/ 	.short	0x0008
        /*0064*/ 	.byte	0x00, 0xf4, 0x21, 0x00


	//----- nvinfo : EIATTR_KPARAM_INFO
	.align		4
.L_23:
        /*0068*/ 	.byte	0x04, 0x17
        /*006a*/ 	.short	(.L_25 - .L_24)
.L_24:
        /*006c*/ 	.word	0x00000000
        /*0070*/ 	.short	0x0000
        /*0072*/ 	.short	0x0000
        /*0074*/ 	.byte	0x00, 0xf4, 0x21, 0x00


	//----- nvinfo : EIATTR_SPARSE_MMA_MASK
	.align		4
.L_25:
        /*0078*/ 	.byte	0x03, 0x50
        /*007a*/ 	.short	0x0000


	//----- nvinfo : EIATTR_MAXREG_COUNT
	.align		4
        /*007c*/ 	.byte	0x03, 0x1b
        /*007e*/ 	.short	0x00ff


	//----- nvinfo : EIATTR_EXIT_INSTR_OFFSETS
	.align		4
        /*0080*/ 	.byte	0x04, 0x1c
        /*0082*/ 	.short	(.L_27 - .L_26)


	//   ....[0]....
.L_26:
        /*0084*/ 	.word	0x000003d0


	//----- nvinfo : EIATTR_REQNTID
	.align		4
.L_27:
        /*0088*/ 	.byte	0x04, 0x10
        /*008a*/ 	.short	(.L_29 - .L_28)
.L_28:
        /*008c*/ 	.word	0x00000080
        /*0090*/ 	.word	0x00000001
        /*0094*/ 	.word	0x00000001


	//----- nvinfo : EIATTR_CBANK_PARAM_SIZE
	.align		4
.L_29:
        /*0098*/ 	.byte	0x03, 0x19
        /*009a*/ 	.short	0x0034


	//----- nvinfo : EIATTR_PARAM_CBANK
	.align		4
        /*009c*/ 	.byte	0x04, 0x0a
        /*009e*/ 	.short	(.L_31 - .L_30)
	.align		4
.L_30:
        /*00a0*/ 	.word	index@(.nv.constant0.triton_poi_fused__native_batch_norm_legit_no_training_relu_4)
        /*00a4*/ 	.short	0x0210
        /*00a6*/ 	.short	0x0034


	//----- nvinfo : EIATTR_SW_WAR
	.align		4
.L_31:
        /*00a8*/ 	.byte	0x04, 0x36
        /*00aa*/ 	.short	(.L_33 - .L_32)
.L_32:
        /*00ac*/ 	.word	0x00000008
.L_33:


//--------------------- .nv.callgraph             --------------------------
	.section	.nv.callgraph,"",@"SHT_CUDA_CALLGRAPH"
	.align	4
	.sectionentsize	8
	.align		4
        /*0000*/ 	.word	0x00000000
	.align		4
        /*0004*/ 	.word	0xffffffff
	.align		4
        /*0008*/ 	.word	0x00000000
	.align		4
        /*000c*/ 	.word	0xfffffffe
	.align		4
        /*0010*/ 	.word	0x00000000
	.align		4
        /*0014*/ 	.word	0xfffffffd
	.align		4
        /*0018*/ 	.word	0x00000000
	.align		4
        /*001c*/ 	.word	0xfffffffc


//--------------------- .nv.constant4             --------------------------
	.section	.nv.constant4,"a",@progbits
	.align	8
	.align		8
.nv.constant4:
        /*0000*/ 	.dword	_$_str
	.align		8
        /*0008*/ 	.dword	_$_str_$_2


//--------------------- .text.triton_poi_fused__native_batch_norm_legit_no_training_relu_4 --------------------------
	.section	.text.triton_poi_fused__native_batch_norm_legit_no_training_relu_4,"ax",@progbits
	.align	128
        .global         triton_poi_fused__native_batch_norm_legit_no_training_relu_4
        .type           triton_poi_fused__native_batch_norm_legit_no_training_relu_4,@function
        .size           triton_poi_fused__native_batch_norm_legit_no_training_relu_4,(.L_x_1 - triton_poi_fused__native_batch_norm_legit_no_training_relu_4)
        .other          triton_poi_fused__native_batch_norm_legit_no_training_relu_4,@"STO_CUDA_ENTRY STV_DEFAULT"
triton_poi_fused__native_batch_norm_legit_no_training_relu_4:
.text.triton_poi_fused__native_batch_norm_legit_no_training_relu_4:
[----:B------:R-:W-:Y:S01]  /*0000*/  LDC R1, c[0x0][0x28] ;  /* 0x00000a00ff017b82 */ /* 0x000fe20000000800 */
[----:B------:R-:W1:Y:S07]  /*0010*/  S2R R0, SR_TID.X ;  /* 0x0000000000007919 */ /* 0x000e6e0000002100 */
[----:B------:R-:W2:Y:S01]  /*0020*/  LDC.64 R2, c[0x0][0x220] ;  /* 0x00008800ff027b82 */ /* 0x000ea20000000a00 */
[----:B------:R-:W-:Y:S01]  /*0030*/  ULDC.64 UR4, c[0x0][0x208] ;  /* 0x0000820000047ab9 */ /* 0x000fe20000000a00 */
[----:B------:R-:W3:Y:S06]  /*0040*/  S2R R7, SR_CTAID.X ;  /* 0x0000000000077919 */ /* 0x000eec0000002500 */
[----:B------:R-:W4:Y:S08]  /*0050*/  LDC.64 R8, c[0x0][0x228] ;  /* 0x00008a00ff087b82 */ /* 0x000f300000000a00 */
[----:B------:R-:W5:Y:S01]  /*0060*/  LDC.64 R10, c[0x0][0x230] ;  /* 0x00008c00ff0a7b82 */ /* 0x000f620000000a00 */
[----:B-1----:R-:W-:-:S02]  /*0070*/  SHF.L.U32 R0, R0, 0x1, RZ ;  /* 0x0000000100007819 */ /* 0x002fc400000006ff */
[----:B---3--:R-:W-:Y:S02]  /*0080*/  SHF.R.S32.HI R5, RZ, 0x17, R7 ;  /* 0x00000017ff057819 */ /* 0x008fe40000011407 */
[----:B------:R-:W-:Y:S02]  /*0090*/  LOP3.LUT R0, R0, 0xfe, RZ, 0xc0, !PT ;  /* 0x000000fe00007812 */ /* 0x000fe400078ec0ff */
[----:B------:R-:W-:Y:S02]  /*00a0*/  SGXT R5, R5, 0x1 ;  /* 0x000000010505781a */ /* 0x000fe40000000200 */
[----:B------:R-:W-:Y:S02]  /*00b0*/  LEA R0, R7, R0, 0x8 ;  /* 0x0000000007007211 */ /* 0x000fe400078e40ff */
[----:B------:R-:W1:Y:S02]  /*00c0*/  LDC.64 R6, c[0x0][0x218] ;  /* 0x00008600ff067b82 */ /* 0x000e640000000a00 */
[----:B------:R-:W-:-:S04]  /*00d0*/  LEA.HI R5, R5, R0, RZ, 0x6 ;  /* 0x0000000005057211 */ /* 0x000fc800078f30ff */
[----:B------:R-:W-:-:S04]  /*00e0*/  LOP3.LUT R5, R5, 0xffffffc0, RZ, 0xc0, !PT ;  /* 0xffffffc005057812 */ /* 0x000fc800078ec0ff */
[----:B------:R-:W-:Y:S02]  /*00f0*/  IADD3 R13, R0, -R5, RZ ;  /* 0x80000005000d7210 */ /* 0x000fe40007ffe0ff */
[----:B------:R-:W3:Y:S03]  /*0100*/  LDC.64 R4, c[0x0][0x210] ;  /* 0x00008400ff047b82 */ /* 0x000ee60000000a00 */
[----:B--2---:R-:W-:-:S06]  /*0110*/  IMAD.WIDE R2, R13, 0x4, R2 ;  /* 0x000000040d027825 */ /* 0x004fcc00078e0202 */
[----:B------:R-:W2:Y:S01]  /*0120*/  LDG.E.EL.64 R2, desc[UR4][R2.64] ;  /* 0x0000000402027981 */ /* 0x000ea2000c2e1b00 */
[----:B-1----:R-:W-:-:S04]  /*0130*/  IMAD.WIDE R6, R13, 0x4, R6 ;  /* 0x000000040d067825 */ /* 0x002fc800078e0206 */
[C---:B----4-:R-:W-:Y:S02]  /*0140*/  IMAD.WIDE R8, R13.reuse, 0x4, R8 ;  /* 0x000000040d087825 */ /* 0x050fe400078e0208 */
[----:B------:R-:W4:Y:S02]  /*0150*/  LDG.E.EL.64 R6, desc[UR4][R6.64] ;  /* 0x0000000406067981 */ /* 0x000f24000c2e1b00 */
[----:B-----5:R-:W-:Y:S02]  /*0160*/  IMAD.WIDE R10, R13, 0x4, R10 ;  /* 0x000000040d0a7825 */ /* 0x020fe400078e020a */
[----:B------:R-:W5:Y:S02]  /*0170*/  LDG.E.EL.64 R8, desc[UR4][R8.64] ;  /* 0x0000000408087981 */ /* 0x000f64000c2e1b00 */
[----:B---3--:R-:W-:Y:S02]  /*0180*/  IMAD.WIDE R4, R0, 0x4, R4 ;  /* 0x0000000400047825 */ /* 0x008fe400078e0204 */
[----:B------:R-:W5:Y:S04]  /*0190*/  LDG.E.EL.64 R10, desc[UR4][R10.64] ;  /* 0x000000040a0a7981 */ /* 0x000f68000c2e1b00 */
[----:B------:R-:W4:Y:S01]  /*01a0*/  LDG.E.64 R4, desc[UR4][R4.64] ;  /* 0x0000000404047981 */ /* 0x000f22000c1e1b00 */
[----:B------:R-:W-:Y:S01]  /*01b0*/  HFMA2.MMA R14, -RZ, RZ, 1.625, 0 ;  /* 0x3e800000ff0e7435 */ /* 0x000fe200000001ff */
[----:B--2---:R-:W-:Y:S01]  /*01c0*/  FADD R2, R2, 9.9999997473787516356e-06 ;  /* 0x3727c5ac02027421 */ /* 0x004fe20000000000 */
[----:B------:R-:W-:-:S03]  /*01d0*/  FADD R3, R3, 9.9999997473787516356e-06 ;  /* 0x3727c5ac03037421 */ /* 0x000fc60000000000 */
[----:B------:R-:W1:Y:S08]  /*01e0*/  MUFU.SQRT R12, R2 ;  /* 0x00000002000c7308 */ /* 0x000e700000002000 */
[----:B------:R2:W3:Y:S01]  /*01f0*/  MUFU.SQRT R13, R3 ;  /* 0x00000003000d7308 */ /* 0x0004e20000002000 */
[C---:B-1----:R-:W-:Y:S02]  /*0200*/  FSETP.GT.AND P0, PT, R12.reuse, 8.50705917302346158658e+37, PT ;  /* 0x7e8000000c00780b */ /* 0x042fe40003f04000 */
[----:B------:R-:W-:Y:S01]  /*0210*/  FSETP.GEU.AND P2, PT, R12, 1.175494350822287508e-38, PT ;  /* 0x008000000c00780b */ /* 0x000fe20003f4e000 */
[----:B--2---:R-:W1:Y:S01]  /*0220*/  LDC.64 R2, c[0x0][0x238] ;  /* 0x00008e00ff027b82 */ /* 0x004e620000000a00 */
[----:B---3--:R-:W-:-:S02]  /*0230*/  FSETP.GT.AND P1, PT, R13, 8.50705917302346158658e+37, PT ;  /* 0x7e8000000d00780b */ /* 0x008fc40003f24000 */
[----:B------:R-:W-:-:S07]  /*0240*/  FSETP.GEU.AND P3, PT, R13, 1.175494350822287508e-38, PT ;  /* 0x008000000d00780b */ /* 0x000fce0003f6e000 */
[----:B------:R-:W-:-:S04]  /*0250*/  @P0 FMUL R12, R12, 0.25 ;  /* 0x3e8000000c0c0820 */ /* 0x000fc80000400000 */
[----:B------:R-:W-:Y:S01]  /*0260*/  @!P2 FMUL R12, R12, 16777216 ;  /* 0x4b8000000c0ca820 */ /* 0x000fe20000400000 */
[----:B------:R-:W-:-:S04]  /*0270*/  @P1 FMUL R13, R13, 0.25 ;  /* 0x3e8000000d0d1820 */ /* 0x000fc80000400000 */
[----:B------:R-:W-:Y:S01]  /*0280*/  @!P3 FMUL R13, R13, 16777216 ;  /* 0x4b8000000d0db820 */ /* 0x000fe20000400000 */
[----:B------:R-:W2:Y:S01]  /*0290*/  MUFU.RCP R12, R12 ;  /* 0x0000000c000c7308 */ /* 0x000ea20000001000 */
[----:B------:R-:W-:-:S07]  /*02a0*/  FSEL R15, R14, 1, P0 ;  /* 0x3f8000000e0f7808 */ /* 0x000fce0000000000 */
[----:B------:R-:W3:Y:S01]  /*02b0*/  MUFU.RCP R13, R13 ;  /* 0x0000000d000d7308 */ /* 0x000ee20000001000 */
[----:B------:R-:W-:Y:S01]  /*02c0*/  FSEL R14, R14, 1, P1 ;  /* 0x3f8000000e0e7808 */ /* 0x000fe20000800000 */
[----:B------:R-:W-:-:S04]  /*02d0*/  @!P2 FMUL R15, R15, 16777216 ;  /* 0x4b8000000f0fa820 */ /* 0x000fc80000400000 */
[----:B------:R-:W-:Y:S01]  /*02e0*/  @!P3 FMUL R14, R14, 16777216 ;  /* 0x4b8000000e0eb820 */ /* 0x000fe20000400000 */
[----:B----4-:R-:W-:Y:S01]  /*02f0*/  FADD R5, R5, -R7 ;  /* 0x8000000705057221 */ /* 0x010fe20000000000 */
[----:B------:R-:W-:Y:S01]  /*0300*/  FADD R4, R4, -R6 ;  /* 0x8000000604047221 */ /* 0x000fe20000000000 */
[----:B--2---:R-:W-:Y:S01]  /*0310*/  FMUL R15, R12, R15 ;  /* 0x0000000f0c0f7220 */ /* 0x004fe20000400000 */
[----:B---3--:R-:W-:-:S03]  /*0320*/  FMUL R14, R13, R14 ;  /* 0x0000000e0d0e7220 */ /* 0x008fc60000400000 */
[----:B------:R-:W-:Y:S01]  /*0330*/  FMUL R15, R4, R15 ;  /* 0x0000000f040f7220 */ /* 0x000fe20000400000 */
[----:B------:R-:W-:-:S03]  /*0340*/  FMUL R14, R5, R14 ;  /* 0x0000000e050e7220 */ /* 0x000fc60000400000 */
[----:B-----5:R-:W-:Y:S01]  /*0350*/  FFMA R8, R8, R15, R10 ;  /* 0x0000000f08087223 */ /* 0x020fe2000000000a */
[----:B------:R-:W-:-:S04]  /*0360*/  FFMA R9, R9, R14, R11 ;  /* 0x0000000e09097223 */ /* 0x000fc8000000000b */
[----:B------:R-:W-:Y:S02]  /*0370*/  FSETP.GEU.AND P0, PT, R8, RZ, PT ;  /* 0x000000ff0800720b */ /* 0x000fe40003f0e000 */
[C---:B------:R-:W-:Y:S01]  /*0380*/  FSETP.GEU.AND P1, PT, R9.reuse, RZ, PT ;  /* 0x000000ff0900720b */ /* 0x040fe20003f2e000 */
[----:B-1----:R-:W-:Y:S01]  /*0390*/  IMAD.WIDE R2, R0, 0x4, R2 ;  /* 0x0000000400027825 */ /* 0x002fe200078e0202 */
[----:B------:R-:W-:Y:S02]  /*03a0*/  FSEL R8, R8, RZ, P0 ;  /* 0x000000ff08087208 */ /* 0x000fe40000000000 */
[----:B------:R-:W-:-:S05]  /*03b0*/  FSEL R9, R9, RZ, P1 ;  /* 0x000000ff09097208 */ /* 0x000fca0000800000 */
[----:B------:R-:W-:Y:S01]  /*03c0*/  STG.E.64 desc[UR4][R2.64], R8 ;  /* 0x0000000802007986 */ /* 0x000fe2000c101b04 */
[----:B------:R-:W-:Y:S05]  /*03d0*/  EXIT ;  /* 0x000000000000794d */ /* 0x000fea0003800000 */
.L_x_0:
[----:B------:R-:W-:-:S00]  /*03e0*/  BRA `(.L_x_0) ;  /* 0xfffffffc00fc7947 */ /* 0x000fc0000383ffff */
[----:B------:R-:W-:-:S00]  /*03f0*/  NOP ;  /* 0x0000000000007918 */ /* 0x000fc00000000000 */
        /* <DEDUP_REMOVED lines=8> */
.L_x_1:


//--------------------- .nv.global.init           --------------------------
	.section	.nv.global.init,"aw",@progbits
.nv.global.init:
	.type		_$_str,@object
	.size		_$_str,(_$_str_$_2 - _$_str)
_$_str:
        /*0000*/ 	.byte	0x5f, 0x5f, 0x43, 0x55, 0x44, 0x41, 0x5f, 0x46, 0x54, 0x5a, 0x00
	.type		_$_str_$_2,@object
	.size		_$_str_$_2,(.L_1 - _$_str_$_2)
_$_str_$_2:
        /*000b*/ 	.byte	0x5f, 0x5f, 0x43, 0x55, 0x44, 0x41, 0x5f, 0x50, 0x52, 0x45, 0x43, 0x5f, 0x53, 0x51, 0x52, 0x54
        /*001b*/ 	.byte	0x00
.L_1:


//--------------------- .nv.constant0.triton_poi_fused__native_batch_norm_legit_no_training_relu_4 --------------------------
	.section	.nv.constant0.triton_poi_fused__native_batch_norm_legit_no_training_relu_4,"a",@progbits
	.sectionflags	@""
	.align	4
.nv.constant0.triton_poi_fused__native_batch_norm_legit_no_training_relu_4:
	.zero		580
